	.target	sm_100a

	.elftype	@"ET_EXEC"


//--------------------- .note.nv.tkinfo           --------------------------
	.section	.note.nv.tkinfo,"",@"SHT_NOTE"
	.sectionflags	@"SHF_NOTE_NV_TKINFO"
	.tkinfo
        /*0018*/ 	.word	0x00000081
        /*0030*/ 	.string	""
        /*0030*/ 	.string	"ptxas-blackwell"
        /*0030*/ 	.string	"Cuda compilation tools, release 12.9, V12.9.86"
        /*0030*/ 	.string	"Build cuda_12.9.r12.9/compiler.36037853_0"
        /*0030*/ 	.string	"-v  -suppress-debug-info  -lineinfo  -arch sm_100a "



//--------------------- .note.nv.cuver            --------------------------
	.section	.note.nv.cuver,"",@"SHT_NOTE"
	.sectionflags	@"SHF_NOTE_NV_CUVER"
        /*0018*/ 	.short	0x0001
        /*001a*/ 	.short	0x0064
        /*001c*/ 	.short	0x0001
        /*001e*/ 	.short	0x0000
        /*0020*/ 	.short	0x0001
        /*0022*/ 	.short	0x0000


//--------------------- .nv.info                  --------------------------
	.section	.nv.info,"",@"SHT_CUDA_INFO"
	.align	4


	//----- nvinfo : EIATTR_REGCOUNT
	.align		4
        /*0000*/ 	.byte	0x04, 0x2f
        /*0002*/ 	.short	(.L_4 - .L_3)
	.align		4
.L_3:
        /*0004*/ 	.word	index@(gluon_mma)
        /*0008*/ 	.word	0x000000a4


	//----- nvinfo : EIATTR_FRAME_SIZE
	.align		4
.L_4:
        /*000c*/ 	.byte	0x04, 0x11
        /*000e*/ 	.short	(.L_6 - .L_5)
	.align		4
.L_5:
        /*0010*/ 	.word	index@($__internal_2_$__cuda_sm10x_tcgen05_guardrail_trap_unallocated_columns_being_dealloced)
        /*0014*/ 	.word	0x00000000


	//----- nvinfo : EIATTR_FRAME_SIZE
	.align		4
.L_6:
        /*0018*/ 	.byte	0x04, 0x11
        /*001a*/ 	.short	(.L_8 - .L_7)
	.align		4
.L_7:
        /*001c*/ 	.word	index@($__internal_1_$__cuda_sm10x_tcgen05_guardrail_trap_phase_invalid_during_alloc)
        /*0020*/ 	.word	0x00000000


	//----- nvinfo : EIATTR_FRAME_SIZE
	.align		4
.L_8:
        /*0024*/ 	.byte	0x04, 0x11
        /*0026*/ 	.short	(.L_10 - .L_9)
	.align		4
.L_9:
        /*0028*/ 	.word	index@($__internal_0_$__cuda_sm10x_tcgen05_guardrail_trap_col_being_dealloced_not_returned_by_alloc)
        /*002c*/ 	.word	0x00000000


	//----- nvinfo : EIATTR_FRAME_SIZE
	.align		4
.L_10:
        /*0030*/ 	.byte	0x04, 0x11
        /*0032*/ 	.short	(.L_12 - .L_11)
	.align		4
.L_11:
        /*0034*/ 	.word	index@(gluon_mma)
        /*0038*/ 	.word	0x00000000


	//----- nvinfo : EIATTR_MIN_STACK_SIZE
	.align		4
.L_12:
        /*003c*/ 	.byte	0x04, 0x12
        /*003e*/ 	.short	(.L_14 - .L_13)
	.align		4
.L_13:
        /*0040*/ 	.word	index@(gluon_mma)
        /*0044*/ 	.word	0x00000000
.L_14:


//--------------------- .nv.info.gluon_mma        --------------------------
	.section	.nv.info.gluon_mma,"",@"SHT_CUDA_INFO"
	.sectionflags	@""
	.align	4


	//----- nvinfo : EIATTR_CUDA_API_VERSION
	.align		4
        /*0000*/ 	.byte	0x04, 0x37
        /*0002*/ 	.short	(.L_16 - .L_15)
.L_15:
        /*0004*/ 	.word	0x00000081


	//----- nvinfo : EIATTR_KPARAM_INFO
	.align		4
.L_16:
        /*0008*/ 	.byte	0x04, 0x17
        /*000a*/ 	.short	(.L_18 - .L_17)
.L_17:
        /*000c*/ 	.word	0x00000000
        /*0010*/ 	.short	0x0004
        /*0012*/ 	.short	0x0020
        /*0014*/ 	.byte	0x00, 0xf4, 0x21, 0x00


	//----- nvinfo : EIATTR_KPARAM_INFO
	.align		4
.L_18:
        /*0018*/ 	.byte	0x04, 0x17
        /*001a*/ 	.short	(.L_20 - .L_19)
.L_19:
        /*001c*/ 	.word	0x00000000
        /*0020*/ 	.short	0x0003
        /*0022*/ 	.short	0x0018
        /*0024*/ 	.byte	0x00, 0xf4, 0x21, 0x00


	//----- nvinfo : EIATTR_KPARAM_INFO
	.align		4
.L_20:
        /*0028*/ 	.byte	0x04, 0x17
        /*002a*/ 	.short	(.L_22 - .L_21)
.L_21:
        /*002c*/ 	.word	0x00000000
        /*0030*/ 	.short	0x0002
        /*0032*/ 	.short	0x0010
        /*0034*/ 	.byte	0x00, 0xf4, 0x21, 0x00


	//----- nvinfo : EIATTR_KPARAM_INFO
	.align		4
.L_22:
        /*0038*/ 	.byte	0x04, 0x17
        /*003a*/ 	.short	(.L_24 - .L_23)
.L_23:
        /*003c*/ 	.word	0x00000000
        /*0040*/ 	.short	0x0001
        /*0042*/ 	.short	0x0008
        /*0044*/ 	.byte	0x00, 0xf4, 0x21, 0x00


	//----- nvinfo : EIATTR_KPARAM_INFO
	.align		4
.L_24:
        /*0048*/ 	.byte	0x04, 0x17
        /*004a*/ 	.short	(.L_26 - .L_25)
.L_25:
        /*004c*/ 	.word	0x00000000
        /*0050*/ 	.short	0x0000
        /*0052*/ 	.short	0x0000
        /*0054*/ 	.byte	0x00, 0xf4, 0x21, 0x00


	//----- nvinfo : EIATTR_AT_ENTRY_FRAGMENTS
	.align		4
.L_26:
        /*0058*/ 	.byte	0x04, 0x4f
        /*005a*/ 	.short	(.L_28 - .L_27)


	//   ....[0]....
.L_27:
        /*005c*/ 	.word	0x00000004


	//----- nvinfo : EIATTR_RESERVED_SMEM_USED
	.align		4
.L_28:
        /*0060*/ 	.byte	0x01, 0x41
	.zero		2


	//----- nvinfo : EIATTR_SPARSE_MMA_MASK
	.align		4
        /*0064*/ 	.byte	0x03, 0x50
        /*0066*/ 	.short	0x0000


	//----- nvinfo : EIATTR_TCGEN05_1CTA_USED
	.align		4
        /*0068*/ 	.byte	0x01, 0x51
	.zero		2


	//----- nvinfo : EIATTR_MAXREG_COUNT
	.align		4
        /*006c*/ 	.byte	0x03, 0x1b
        /*006e*/ 	.short	0x00ff


	//----- nvinfo : EIATTR_NUM_BARRIERS
	.align		4
        /*0070*/ 	.byte	0x02, 0x4c
        /*0072*/ 	.byte	0x01
	.zero		1


	//----- nvinfo : EIATTR_INT_WARP_WIDE_INSTR_OFFSETS
	.align		4
        /*0074*/ 	.byte	0x04, 0x31
        /*0076*/ 	.short	(.L_30 - .L_29)


	//   ....[0]....
.L_29:
        /*0078*/ 	.word	0x00001410


	//   ....[1]....
        /*007c*/ 	.word	0x00001440


	//   ....[2]....
        /*0080*/ 	.word	0x00002440


	//   ....[3]....
        /*0084*/ 	.word	0x00002450


	//   ....[4]....
        /*0088*/ 	.word	0x000034b0


	//   ....[5]....
        /*008c*/ 	.word	0x00003500


	//----- nvinfo : EIATTR_COOP_GROUP_MASK_REGIDS
	.align		4
.L_30:
        /*0090*/ 	.byte	0x04, 0x29
        /*0092*/ 	.short	(.L_32 - .L_31)


	//   ....[0]....
.L_31:
        /*0094*/ 	.word	0xffffffff


	//   ....[1]....
        /*0098*/ 	.word	0xffffffff


	//   ....[2]....
        /*009c*/ 	.word	0xffffffff


	//   ....[3]....
        /*00a0*/ 	.word	0xffffffff


	//----- nvinfo : EIATTR_COOP_GROUP_INSTR_OFFSETS
	.align		4
.L_32:
        /*00a4*/ 	.byte	0x04, 0x28
        /*00a6*/ 	.short	(.L_34 - .L_33)


	//   ....[0]....
.L_33:
        /*00a8*/ 	.word	0x00000050


	//   ....[1]....
        /*00ac*/ 	.word	0x00000310


	//   ....[2]....
        /*00b0*/ 	.word	0x00003340


	//   ....[3]....
        /*00b4*/ 	.word	0x000035b0


	//----- nvinfo : EIATTR_VRC_CTA_INIT_COUNT
	.align		4
.L_34:
        /*00b8*/ 	.byte	0x02, 0x4a
        /*00ba*/ 	.byte	0x80
	.zero		1


	//----- nvinfo : EIATTR_MBARRIER_INSTR_OFFSETS
	.align		4
        /*00bc*/ 	.byte	0x04, 0x39
        /*00be*/ 	.short	(.L_36 - .L_35)


	//   ....[0]....
.L_35:
        /*00c0*/ 	.word	0x00001e20
        /*00c4*/ 	.word	0x000000ff
        /*00c8*/ 	.word	0x00018000
        /*00cc*/ 	.short	0x0100
        /*00ce*/ 	.byte	0x05
	.zero		1


	//   ....[1]....
        /*00d0*/ 	.word	0x000024e0
        /*00d4*/ 	.word	0x000000ff
        /*00d8*/ 	.word	0x00018000
        /*00dc*/ 	.short	0x010a
        /*00de*/ 	.byte	0x05
	.zero		1


	//   ....[2]....
        /*00e0*/ 	.word	0x00002620
        /*00e4*/ 	.word	0x000000ff
        /*00e8*/ 	.word	0x00018000
        /*00ec*/ 	.short	0x0108
        /*00ee*/ 	.byte	0x05
	.zero		1


	//   ....[3]....
        /*00f0*/ 	.word	0x000035d0
        /*00f4*/ 	.word	0x000000ff
        /*00f8*/ 	.word	0x00018000
        /*00fc*/ 	.short	0x010a
        /*00fe*/ 	.byte	0x05
	.zero		1


	//----- nvinfo : EIATTR_NUM_MBARRIERS
	.align		4
.L_36:
        /*0100*/ 	.byte	0x03, 0x38
        /*0102*/ 	.short	0x0001


	//----- nvinfo : EIATTR_EXIT_INSTR_OFFSETS
	.align		4
        /*0104*/ 	.byte	0x04, 0x1c
        /*0106*/ 	.short	(.L_38 - .L_37)


	//   ....[0]....
.L_37:
        /*0108*/ 	.word	0x000035c0


	//----- nvinfo : EIATTR_REQNTID
	.align		4
.L_38:
        /*010c*/ 	.byte	0x04, 0x10
        /*010e*/ 	.short	(.L_40 - .L_39)
.L_39:
        /*0110*/ 	.word	0x00000100
        /*0114*/ 	.word	0x00000001
        /*0118*/ 	.word	0x00000001


	//----- nvinfo : EIATTR_CRS_STACK_SIZE
	.align		4
.L_40:
        /*011c*/ 	.byte	0x04, 0x1e
        /*011e*/ 	.short	(.L_42 - .L_41)
.L_41:
        /*0120*/ 	.word	0x00000000


	//----- nvinfo : EIATTR_CBANK_PARAM_SIZE
	.align		4
.L_42:
        /*0124*/ 	.byte	0x03, 0x19
        /*0126*/ 	.short	0x0028


	//----- nvinfo : EIATTR_PARAM_CBANK
	.align		4
        /*0128*/ 	.byte	0x04, 0x0a
        /*012a*/ 	.short	(.L_44 - .L_43)
	.align		4
.L_43:
        /*012c*/ 	.word	index@(.nv.constant0.gluon_mma)
        /*0130*/ 	.short	0x0380
        /*0132*/ 	.short	0x0028


	//----- nvinfo : EIATTR_SW_WAR
	.align		4
.L_44:
        /*0134*/ 	.byte	0x04, 0x36
        /*0136*/ 	.short	(.L_46 - .L_45)
.L_45:
        /*0138*/ 	.word	0x00000008
.L_46:


//--------------------- .nv.compat                --------------------------
	.section	.nv.compat,"",@"SHT_CUDA_COMPAT_INFO"
	.align	4
        /*0000*/ 	.byte	0x02, 0x02, 0x02, 0x00, 0x02, 0x05, 0x05, 0x00, 0x02, 0x03, 0x00, 0x00, 0x02, 0x06, 0x01, 0x00


//--------------------- .nv.callgraph             --------------------------
	.section	.nv.callgraph,"",@"SHT_CUDA_CALLGRAPH"
	.align	4
	.sectionentsize	8
	.align		4
        /*0000*/ 	.word	0x00000000
	.align		4
        /*0004*/ 	.word	0xffffffff
	.align		4
        /*0008*/ 	.word	0x00000000
	.align		4
        /*000c*/ 	.word	0xfffffffe
	.align		4
        /*0010*/ 	.word	0x00000000
	.align		4
        /*0014*/ 	.word	0xfffffffd
	.align		4
        /*0018*/ 	.word	0x00000000
	.align		4
        /*001c*/ 	.word	0xfffffffc


//--------------------- .text.gluon_mma           --------------------------
	.section	.text.gluon_mma,"ax",@progbits
	.align	128
        .global         gluon_mma
        .type           gluon_mma,@function
        .size           gluon_mma,(.L_x_15 - gluon_mma)
        .other          gluon_mma,@"STO_CUDA_ENTRY STV_DEFAULT"
gluon_mma:
.text.gluon_mma:
[----:B------:R-:W0:Y:S01]  /*0000*/  LDC R1, c[0x0][0x37c] ;  /* 0x0000df00ff017b82 */ /* 0x000e220000000800 */
[----:B------:R-:W1:Y:S02]  /*0010*/  S2R R132, SR_TID.X ;  /* 0x0000000000847919 */ /* 0x000e640000002100 */
[----:B-1----:R-:W-:-:S13]  /*0020*/  ISETP.GE.U32.AND P1, PT, R132, 0x20, PT ;  /* 0x000000208400780c */ /* 0x002fda0003f26070 */
[----:B------:R-:W-:Y:S05]  /*0030*/  @P1 BRA `(.L_x_0) ;  /* 0x0000000000b81947 */ /* 0x000fea0003800000 */
[----:B------:R-:W1:Y:S01]  /*0040*/  S2UR UR6, SR_CgaCtaId ;  /* 0x00000000000679c3 */ /* 0x000e620000008800 */
[----:B------:R-:W-:Y:S01]  /*0050*/  NOP ;  /* 0x0000000000007918 */ /* 0x000fe20000000000 */
[----:B------:R-:W-:Y:S02]  /*0060*/  UMOV UR4, 0x40 ;  /* 0x0000004000047882 */ /* 0x000fe40000000000 */
[----:B-1----:R-:W-:-:S09]  /*0070*/  ULEA UR4, UR6, UR4, 0x18 ;  /* 0x0000000406047291 */ /* 0x002fd2000f8ec0ff */
[----:B------:R-:W1:Y:S01]  /*0080*/  LDS.U8 R0, [UR4] ;  /* 0x00000004ff007984 */ /* 0x000e620008000000 */
[----:B------:R-:W-:Y:S02]  /*0090*/  UMOV UR4, 0x400 ;  /* 0x0000040000047882 */ /* 0x000fe40000000000 */
[----:B------:R-:W-:Y:S01]  /*00a0*/  ULEA UR4, UR6, UR4, 0x18 ;  /* 0x0000000406047291 */ /* 0x000fe2000f8ec0ff */
[----:B-1----:R-:W-:-:S13]  /*00b0*/  ISETP.NE.AND P0, PT, R0, RZ, PT ;  /* 0x000000ff0000720c */ /* 0x002fda0003f05270 */
[----:B------:R-:W-:Y:S05]  /*00c0*/  @P0 BRA `(.L_x_1) ;  /* 0x00000000007c0947 */ /* 0x000fea0003800000 */
[----:B------:R-:W-:-:S13]  /*00d0*/  ELECT P0, URZ, PT ;  /* 0x0000000000ff782f */ /* 0x000fda0003800000 */
[----:B------:R-:W-:Y:S05]  /*00e0*/  @!P0 BRA `(.L_x_2) ;  /* 0x0000000000848947 */ /* 0x000fea0003800000 */
[----:B------:R-:W-:Y:S01]  /*00f0*/  UMOV UR5, 0x8 ;  /* 0x0000000800057882 */ /* 0x000fe20000000000 */
[----:B------:R-:W-:Y:S02]  /*0100*/  IMAD.MOV.U32 R4, RZ, RZ, 0x1 ;  /* 0x00000001ff047424 */ /* 0x000fe400078e00ff */
[----:B------:R-:W-:Y:S02]  /*0110*/  IMAD.MOV.U32 R5, RZ, RZ, 0xff ;  /* 0x000000ffff057424 */ /* 0x000fe400078e00ff */
[----:B------:R-:W-:Y:S04]  /*0120*/  DEPBAR.LE SB1, 0x36 ;  /* 0x00009d800000791a */ /* 0x000fe80000000000 */
[----:B------:R-:W1:Y:S02]  /*0130*/  UTCATOMSWS.FIND_AND_SET.ALIGN UP0, UR5, UR5 ;  /* 0x00000005000575e3 */ /* 0x000e640008000800 */
[----:B-1----:R-:W-:-:S04]  /*0140*/  PLOP3.LUT P0, PT, PT, PT, UP0, 0x80, 0x8 ;  /* 0x000000000008781c */ /* 0x002fc80003f0f008 */
[----:B------:R-:W-:-:S04]  /*0150*/  SEL R0, RZ, 0xffffffff, !P0 ;  /* 0xffffffffff007807 */ /* 0x000fc80004000000 */
[----:B------:R-:W-:Y:S01]  /*0160*/  ISETP.NE.AND P0, PT, R0, RZ, PT ;  /* 0x000000ff0000720c */ /* 0x000fe20003f05270 */
[----:B------:R-:W-:-:S12]  /*0170*/  IMAD.U32 R0, RZ, RZ, UR5 ;  /* 0x00000005ff007e24 */ /* 0x000fd8000f8e00ff */
[----:B------:R-:W-:Y:S05]  /*0180*/  @P0 BRA `(.L_x_3) ;  /* 0x0000000000240947 */ /* 0x000fea0003800000 */
.L_x_4:
[----:B------:R-:W-:Y:S05]  /*0190*/  NANOSLEEP 0x64 ;  /* 0x000000640000795d */ /* 0x000fea0003800000 */
[----:B------:R-:W-:-:S05]  /*01a0*/  UMOV UR5, 0x8 ;  /* 0x0000000800057882 */ /* 0x000fca0000000000 */
[----:B------:R-:W-:Y:S04]  /*01b0*/  DEPBAR.LE SB1, 0x36 ;  /* 0x00009d800000791a */ /* 0x000fe80000000000 */
[----:B------:R-:W1:Y:S02]  /*01c0*/  UTCATOMSWS.FIND_AND_SET.ALIGN UP0, UR5, UR5 ;  /* 0x00000005000575e3 */ /* 0x000e640008000800 */
[----:B-1----:R-:W-:-:S04]  /*01d0*/  PLOP3.LUT P0, PT, PT, PT, UP0, 0x80, 0x8 ;  /* 0x000000000008781c */ /* 0x002fc80003f0f008 */
[----:B------:R-:W-:-:S04]  /*01e0*/  SEL R0, RZ, 0xffffffff, !P0 ;  /* 0xffffffffff007807 */ /* 0x000fc80004000000 */
[----:B------:R-:W-:Y:S01]  /*01f0*/  ISETP.NE.AND P0, PT, R0, RZ, PT ;  /* 0x000000ff0000720c */ /* 0x000fe20003f05270 */
[----:B------:R-:W-:-:S12]  /*0200*/  IMAD.U32 R0, RZ, RZ, UR5 ;  /* 0x00000005ff007e24 */ /* 0x000fd8000f8e00ff */
[----:B------:R-:W-:Y:S05]  /*0210*/  @!P0 BRA `(.L_x_4) ;  /* 0xfffffffc00dc8947 */ /* 0x000fea000383ffff */
.L_x_3:
[C---:B------:R-:W-:Y:S01]  /*0220*/  VIADD R3, R0.reuse, 0x10 ;  /* 0x0000001000037836 */ /* 0x040fe20000000000 */
[----:B------:R-:W-:Y:S01]  /*0230*/  UMOV UR5, 0x50 ;  /* 0x0000005000057882 */ /* 0x000fe20000000000 */
[----:B------:R-:W-:Y:S01]  /*0240*/  SHF.L.U32 R2, R5, R0, RZ ;  /* 0x0000000005027219 */ /* 0x000fe200000006ff */
[----:B------:R-:W-:Y:S01]  /*0250*/  ULEA UR5, UR6, UR5, 0x18 ;  /* 0x0000000506057291 */ /* 0x000fe2000f8ec0ff */
[----:B------:R-:W-:Y:S01]  /*0260*/  IMAD.SHL.U32 R0, R0, 0x20, RZ ;  /* 0x0000002000007824 */ /* 0x000fe200078e00ff */
[----:B------:R-:W-:-:S04]  /*0270*/  SHF.L.U32 R3, R4, R3, RZ ;  /* 0x0000000304037219 */ /* 0x000fc800000006ff */
[----:B------:R-:W-:-:S05]  /*0280*/  LOP3.LUT R2, R3, R2, RZ, 0xfc, !PT ;  /* 0x0000000203027212 */ /* 0x000fca00078efcff */
[----:B------:R1:W-:Y:S04]  /*0290*/  ATOMS.OR RZ, [UR5], R2 ;  /* 0x00000002ffff798c */ /* 0x0003e8000b000005 */
[----:B------:R1:W-:Y:S01]  /*02a0*/  STS [UR4], R0 ;  /* 0x00000000ff007988 */ /* 0x0003e20008000804 */
[----:B------:R-:W-:Y:S05]  /*02b0*/  BRA `(.L_x_2) ;  /* 0x0000000000107947 */ /* 0x000fea0003800000 */
.L_x_1:
[----:B------:R-:W-:Y:S01]  /*02c0*/  IMAD.MOV.U32 R0, RZ, RZ, -0x1 ;  /* 0xffffffffff007424 */ /* 0x000fe200078e00ff */
[----:B------:R-:W-:-:S04]  /*02d0*/  MOV R2, 0x300 ;  /* 0x0000030000027802 */ /* 0x000fc80000000f00 */
[----:B------:R1:W-:Y:S03]  /*02e0*/  STS [UR4], R0 ;  /* 0x00000000ff007988 */ /* 0x0003e60008000804 */
[----:B01----:R-:W-:Y:S05]  /*02f0*/  CALL.REL.NOINC `($__internal_1_$__cuda_sm10x_tcgen05_guardrail_trap_phase_invalid_during_alloc) ;  /* 0x0000003000cc7944 */ /* 0x003fea0003c00000 */
.L_x_2:
[----:B------:R-:W-:Y:S05]  /*0300*/  WARPSYNC.ALL ;  /* 0x0000000000007948 */ /* 0x000fea0003800000 */
[----:B------:R-:W-:Y:S01]  /*0310*/  NOP ;  /* 0x0000000000007918 */ /* 0x000fe20000000000 */
.L_x_0:
[----:B------:R-:W2:Y:S08]  /*0320*/  S2UR UR4, SR_CgaCtaId ;  /* 0x00000000000479c3 */ /* 0x000eb00000008800 */
[----:B------:R-:W-:Y:S01]  /*0330*/  BAR.SYNC.DEFER_BLOCKING 0x0 ;  /* 0x0000000000007b1d */ /* 0x000fe20000010000 */
[C---:B-1----:R-:W-:Y:S01]  /*0340*/  IMAD.SHL.U32 R0, R132.reuse, 0x4, RZ ;  /* 0x0000000484007824 */ /* 0x042fe200078e00ff */
[----:B------:R-:W-:-:S02]  /*0350*/  LOP3.LUT R133, R132, 0xe0, RZ, 0xc0, !PT ;  /* 0x000000e084857812 */ /* 0x000fc400078ec0ff */
[----:B------:R-:W-:Y:S02]  /*0360*/  LOP3.LUT R2, R132, 0x1f, RZ, 0xc0, !PT ;  /* 0x0000001f84027812 */ /* 0x000fe400078ec0ff */
[----:B------:R-:W-:Y:S02]  /*0370*/  UMOV UR5, 0x400 ;  /* 0x0000040000057882 */ /* 0x000fe40000000000 */
[----:B------:R-:W1:Y:S01]  /*0380*/  LDC.64 R4, c[0x0][0x380] ;  /* 0x0000e000ff047b82 */ /* 0x000e620000000a00 */
[----:B------:R-:W3:Y:S01]  /*0390*/  LDCU.64 UR6, c[0x0][0x380] ;  /* 0x00007000ff0677ac */ /* 0x000ee20008000a00 */
[----:B------:R-:W-:Y:S01]  /*03a0*/  LOP3.LUT R0, R0, 0x380, RZ, 0xc0, !PT ;  /* 0x0000038000007812 */ /* 0x000fe200078ec0ff */
[----:B------:R-:W-:Y:S01]  /*03b0*/  IMAD.SHL.U32 R3, R133, 0x4, RZ ;  /* 0x0000000485037824 */ /* 0x000fe200078e00ff */
[----:B------:R-:W4:Y:S01]  /*03c0*/  LDCU.64 UR12, c[0x0][0x358] ;  /* 0x00006b00ff0c77ac */ /* 0x000f220008000a00 */
[----:B--2---:R-:W-:Y:S01]  /*03d0*/  ULEA UR5, UR4, UR5, 0x18 ;  /* 0x0000000504057291 */ /* 0x004fe2000f8ec0ff */
[----:B---3--:R-:W-:-:S04]  /*03e0*/  LEA R6, P0, R0, UR6, 0x1 ;  /* 0x0000000600067c11 */ /* 0x008fc8000f8008ff */
[----:B------:R-:W-:Y:S01]  /*03f0*/  LEA.HI.X R7, R0, UR7, RZ, 0x1, P0 ;  /* 0x0000000700077c11 */ /* 0x000fe200080f0cff */
[----:B-1----:R-:W-:-:S03]  /*0400*/  IMAD.WIDE.U32 R4, R3, 0x2, R4 ;  /* 0x0000000203047825 */ /* 0x002fc600078e0004 */
[----:B------:R-:W1:Y:S01]  /*0410*/  LDS R134, [UR5] ;  /* 0x00000005ff867984 */ /* 0x000e620008000800 */
[C---:B------:R-:W-:Y:S01]  /*0420*/  IMAD.WIDE.U32 R6, R2.reuse, 0x2, R6 ;  /* 0x0000000202067825 */ /* 0x040fe200078e0006 */
[----:B------:R-:W-:Y:S03]  /*0430*/  BAR.SYNC.DEFER_BLOCKING 0x0 ;  /* 0x0000000000007b1d */ /* 0x000fe60000010000 */
[----:B------:R-:W-:-:S04]  /*0440*/  IMAD.WIDE.U32 R4, R2, 0x2, R4 ;  /* 0x0000000202047825 */ /* 0x000fc800078e0004 */
[----:B------:R-:W-:Y:S01]  /*0450*/  IMAD R137, R2, 0x2, R3 ;  /* 0x0000000202897824 */ /* 0x000fe200078e0203 */
[----:B----4-:R2:W5:Y:S04]  /*0460*/  LDG.E.U16 R135, desc[UR12][R6.64+0xf880] ;  /* 0x00f8800c06877981 */ /* 0x010568000c1e1500 */
[----:B------:R2:W5:Y:S04]  /*0470*/  LDG.E.U16 R131, desc[UR12][R6.64+0xf840] ;  /* 0x00f8400c06837981 */ /* 0x000568000c1e1500 */
[----:B------:R2:W5:Y:S01]  /*0480*/  LDG.E.U16 R136, desc[UR12][R6.64+0xf8c0] ;  /* 0x00f8c00c06887981 */ /* 0x000562000c1e1500 */
[----:B-1----:R-:W-:-:S03]  /*0490*/  R2UR UR6, R134 ;  /* 0x00000000860672ca */ /* 0x002fc600000e0000 */
[----:B------:R2:W5:Y:S01]  /*04a0*/  LDG.E.U16 R130, desc[UR12][R4.64+0xf800] ;  /* 0x00f8000c04827981 */ /* 0x000562000c1e1500 */
[----:B------:R-:W-:-:S03]  /*04b0*/  SHF.R.U32.HI R134, RZ, 0x1, R133 ;  /* 0x00000001ff867819 */ /* 0x000fc60000011685 */
[----:B------:R2:W5:Y:S01]  /*04c0*/  LDG.E.U16 R8, desc[UR12][R4.64] ;  /* 0x0000000c04087981 */ /* 0x000562000c1e1500 */
[----:B------:R-:W-:-:S03]  /*04d0*/  LOP3.LUT R161, R137, R134, RZ, 0x3c, !PT ;  /* 0x0000008689a17212 */ /* 0x000fc600078e3cff */
[----:B------:R2:W5:Y:S04]  /*04e0*/  LDG.E.U16 R9, desc[UR12][R4.64+0x80] ;  /* 0x0000800c04097981 */ /* 0x000568000c1e1500 */
        /* <DEDUP_REMOVED lines=121> */
[----:B------:R2:W5:Y:S01]  /*0c80*/  LDG.E.U16 R129, desc[UR12][R4.64+0xf0c0] ;  /* 0x00f0c00c04817981 */ /* 0x000562000c1e1500 */
[----:B------:R-:W-:Y:S05]  /*0c90*/  @P1 BRA `(.L_x_5) ;  /* 0x0000000000181947 */ /* 0x000fea0003800000 */
[----:B------:R-:W-:Y:S01]  /*0ca0*/  ELECT P0, URZ, PT ;  /* 0x0000000000ff782f */ /* 0x000fe20003800000 */
[----:B--2---:R-:W-:Y:S01]  /*0cb0*/  IMAD.MOV.U32 R4, RZ, RZ, 0x1 ;  /* 0x00000001ff047424 */ /* 0x004fe200078e00ff */
[----:B------:R-:W-:Y:S01]  /*0cc0*/  UMOV UR7, 0x40 ;  /* 0x0000004000077882 */ /* 0x000fe20000000000 */
[----:B------:R-:W-:Y:S01]  /*0cd0*/  UVIRTCOUNT.DEALLOC.SMPOOL 0x80 ;  /* 0x000000800000784c */ /* 0x000fe20000000000 */
[----:B------:R-:W-:-:S09]  /*0ce0*/  ULEA UR7, UR4, UR7, 0x18 ;  /* 0x0000000704077291 */ /* 0x000fd2000f8ec0ff */
[----:B------:R1:W-:Y:S03]  /*0cf0*/  @P0 STS.U8 [UR7], R4 ;  /* 0x00000004ff000988 */ /* 0x0003e60008000007 */
.L_x_5:
[----:B-12---:R-:W1:Y:S01]  /*0d00*/  LDC.64 R4, c[0x0][0x388] ;  /* 0x0000e200ff047b82 */ /* 0x006e620000000a00 */
[----:B-----5:R-:W-:Y:S04]  /*0d10*/  STS.U16 [R161+UR5+0x7c00], R130 ;  /* 0x007c0082a1007988 */ /* 0x020fe80008000405 */
[----:B------:R2:W-:Y:S04]  /*0d20*/  STS.U16 [R161+UR5], R8 ;  /* 0x00000008a1007988 */ /* 0x0005e80008000405 */
[----:B------:R3:W-:Y:S04]  /*0d30*/  STS.U16 [R161+UR5+0x400], R10 ;  /* 0x0004000aa1007988 */ /* 0x0007e80008000405 */
[----:B------:R4:W-:Y:S04]  /*0d40*/  STS.U16 [R161+UR5+0x800], R14 ;  /* 0x0008000ea1007988 */ /* 0x0009e80008000405 */
[----:B------:R0:W-:Y:S04]  /*0d50*/  STS.U16 [R161+UR5+0xc00], R18 ;  /* 0x000c0012a1007988 */ /* 0x0001e80008000405 */
[----:B------:R0:W-:Y:S01]  /*0d60*/  STS.U16 [R161+UR5+0x1000], R22 ;  /* 0x00100016a1007988 */ /* 0x0001e20008000405 */
[----:B-1----:R-:W-:-:S03]  /*0d70*/  IMAD.WIDE.U32 R4, R3, 0x2, R4 ;  /* 0x0000000203047825 */ /* 0x002fc600078e0004 */
[----:B------:R1:W-:Y:S04]  /*0d80*/  STS.U16 [R161+UR5+0x1400], R26 ;  /* 0x0014001aa1007988 */ /* 0x0003e80008000405 */
[----:B------:R0:W-:Y:S01]  /*0d90*/  STS.U16 [R161+UR5+0x1800], R30 ;  /* 0x0018001ea1007988 */ /* 0x0001e20008000405 */
[----:B------:R-:W-:-:S03]  /*0da0*/  IMAD.WIDE.U32 R4, R2, 0x2, R4 ;  /* 0x0000000202047825 */ /* 0x000fc600078e0004 */
[----:B------:R0:W-:Y:S04]  /*0db0*/  STS.U16 [R161+UR5+0x1c00], R34 ;  /* 0x001c0022a1007988 */ /* 0x0001e80008000405 */
        /* <DEDUP_REMOVED lines=30> */
[----:B------:R-:W4:Y:S04]  /*0fa0*/  LDG.E.U16 R159, desc[UR12][R4.64+0x7880] ;  /* 0x0078800c049f7981 */ /* 0x000f28000c1e1500 */
[----:B--2---:R-:W2:Y:S04]  /*0fb0*/  LDG.E.U16 R8, desc[UR12][R4.64] ;  /* 0x0000000c04087981 */ /* 0x004ea8000c1e1500 */
[----:B---3--:R-:W3:Y:S04]  /*0fc0*/  LDG.E.U16 R10, desc[UR12][R4.64+0x80] ;  /* 0x0000800c040a7981 */ /* 0x008ee8000c1e1500 */
[----:B----4-:R-:W4:Y:S04]  /*0fd0*/  LDG.E.U16 R14, desc[UR12][R4.64+0x800] ;  /* 0x0008000c040e7981 */ /* 0x010f28000c1e1500 */
[----:B0-----:R-:W2:Y:S04]  /*0fe0*/  LDG.E.U16 R18, desc[UR12][R4.64+0x880] ;  /* 0x0008800c04127981 */ /* 0x001ea8000c1e1500 */
[----:B------:R-:W2:Y:S04]  /*0ff0*/  LDG.E.U16 R22, desc[UR12][R4.64+0x1000] ;  /* 0x0010000c04167981 */ /* 0x000ea8000c1e1500 */
[----:B-1----:R-:W2:Y:S04]  /*1000*/  LDG.E.U16 R26, desc[UR12][R4.64+0x1080] ;  /* 0x0010800c041a7981 */ /* 0x002ea8000c1e1500 */
[----:B------:R-:W2:Y:S04]  /*1010*/  LDG.E.U16 R30, desc[UR12][R4.64+0x1800] ;  /* 0x0018000c041e7981 */ /* 0x000ea8000c1e1500 */
        /* <DEDUP_REMOVED lines=24> */
[----:B------:R0:W-:Y:S04]  /*11a0*/  STS.U16 [R161+UR5+0x4c00], R82 ;  /* 0x004c0052a1007988 */ /* 0x0001e80008000405 */
        /* <DEDUP_REMOVED lines=20> */
[----:B0-----:R-:W2:Y:S04]  /*12f0*/  LDG.E.U16 R82, desc[UR12][R4.64+0x5040] ;  /* 0x0050400c04527981 */ /* 0x001ea8000c1e1500 */
        /* <DEDUP_REMOVED lines=10> */
[----:B------:R0:W2:Y:S01]  /*13a0*/  LDG.E.U16 R160, desc[UR12][R4.64+0x78c0] ;  /* 0x0078c00c04a07981 */ /* 0x0000a2000c1e1500 */
[----:B------:R-:W-:Y:S01]  /*13b0*/  LOP3.LUT P2, RZ, R132, 0xff, RZ, 0xc0, !PT ;  /* 0x000000ff84ff7812 */ /* 0x000fe2000784c0ff */
[----:B------:R-:W-:-:S02]  /*13c0*/  UMOV UR8, 0x1 ;  /* 0x0000000100087882 */ /* 0x000fc40000000000 */
[----:B------:R1:W-:Y:S04]  /*13d0*/  STS.U16 [R161+UR5+0xcc00], R84 ;  /* 0x00cc0054a1007988 */ /* 0x0003e80008000405 */
[----:B------:R2:W-:Y:S01]  /*13e0*/  STS.U16 [R161+UR5+0x5000], R86 ;  /* 0x00500056a1007988 */ /* 0x0005e20008000405 */
[----:B0-----:R-:W-:-:S03]  /*13f0*/  SHF.R.U32.HI R4, RZ, 0x5, R132 ;  /* 0x00000005ff047819 */ /* 0x001fc60000011684 */
[----:B------:R0:W-:Y:S02]  /*1400*/  STS.U16 [R161+UR5+0xd000], R88 ;  /* 0x00d00058a1007988 */ /* 0x0001e40008000405 */
[----:B------:R-:W-:Y:S01]  /*1410*/  VOTEU.ALL UP0, P2 ;  /* 0x0000000000ff7886 */ /* 0x000fe20001000000 */
[----:B-1----:R-:W-:Y:S01]  /*1420*/  LOP3.LUT R84, R161, 0x40, RZ, 0x3c, !PT ;  /* 0x00000040a1547812 */ /* 0x002fe200078e3cff */
[----:B------:R0:W-:Y:S01]  /*1430*/  STS.U16 [R161+UR5+0x5400], R90 ;  /* 0x0054005aa1007988 */ /* 0x0001e20008000405 */
[----:B------:R-:W-:Y:S01]  /*1440*/  VOTEU.ALL UP1, P2 ;  /* 0x0000000000ff7886 */ /* 0x000fe20001020000 */
[----:B------:R-:W-:Y:S01]  /*1450*/  R2UR UR7, R4 ;  /* 0x00000000040772ca */ /* 0x000fe200000e0000 */
[----:B------:R-:W-:-:S04]  /*1460*/  @!UP0 UIADD3 UR8, UPT, UPT, -UR8, 0x100000, URZ ;  /* 0x0010000008088890 */ /* 0x000fc8000fffe1ff */
[----:B------:R-:W-:Y:S02]  /*1470*/  @!UP0 USHF.L.U32 UR9, UR8, 0xb, URZ ;  /* 0x0000000b08098899 */ /* 0x000fe400080006ff */
[----:B------:R-:W-:Y:S01]  /*1480*/  @!UP0 USHF.L.U32 UR8, UR8, 0x1, URZ ;  /* 0x0000000108088899 */ /* 0x000fe200080006ff */
[----:B------:R0:W-:Y:S01]  /*1490*/  STS.U16 [R161+UR5+0xd400], R92 ;  /* 0x00d4005ca1007988 */ /* 0x0001e20008000405 */
[----:B------:R-:W-:-:S03]  /*14a0*/  LOP3.LUT R4, R132, 0xff, RZ, 0xc0, !PT ;  /* 0x000000ff84047812 */ /* 0x000fc600078ec0ff */
[----:B------:R0:W-:Y:S04]  /*14b0*/  STS.U16 [R161+UR5+0x5800], R94 ;  /* 0x0058005ea1007988 */ /* 0x0001e80008000405 */
[----:B------:R0:W-:Y:S01]  /*14c0*/  STS.U16 [R161+UR5+0xd800], R96 ;  /* 0x00d80060a1007988 */ /* 0x0001e20008000405 */
[----:B------:R-:W-:-:S03]  /*14d0*/  UISETP.NE.U32.AND UP0, UPT, UR7, URZ, UPT ;  /* 0x000000ff0700728c */ /* 0x000fc6000bf05070 */
        /* <DEDUP_REMOVED lines=19> */
[----:B------:R0:W-:Y:S04]  /*1610*/  STS.U16 [R84+UR5], R6 ;  /* 0x0000000654007988 */ /* 0x0001e80008000405 */
        /* <DEDUP_REMOVED lines=62> */
[----:B--2---:R0:W-:Y:S04]  /*1a00*/  STS.U16 [R161+UR5+0x10000], R8 ;  /* 0x01000008a1007988 */ /* 0x0041e80008000405 */
[----:B---3--:R0:W-:Y:S04]  /*1a10*/  STS.U16 [R161+UR5+0x14000], R10 ;  /* 0x0140000aa1007988 */ /* 0x0081e80008000405 */
[----:B----4-:R0:W-:Y:S04]  /*1a20*/  STS.U16 [R161+UR5+0x10400], R14 ;  /* 0x0104000ea1007988 */ /* 0x0101e80008000405 */
        /* <DEDUP_REMOVED lines=59> */
[----:B------:R0:W-:Y:S01]  /*1de0*/  STS.U16 [R84+UR5+0x17c00], R160 ;  /* 0x017c00a054007988 */ /* 0x0001e20008000405 */
[----:B------:R1:W-:Y:S06]  /*1df0*/  MEMBAR.ALL.CTA ;  /* 0x0000000000007992 */ /* 0x0003ec0000008000 */
[----:B-1----:R-:W-:Y:S04]  /*1e00*/  FENCE.VIEW.ASYNC.S ;  /* 0x00000000000073c6 */ /* 0x002fe80000000000 */
[----:B------:R-:W1:Y:S02]  /*1e10*/  FENCE.VIEW.ASYNC.S ;  /* 0x00000000000073c6 */ /* 0x000e640000000000 */
[----:B-1----:R0:W1:Y:S02]  /*1e20*/  @!UP1 SYNCS.EXCH.64 URZ, [UR5+0x18000], UR8 ;  /* 0x0180000805ff95b2 */ /* 0x0020640008000100 */
[----:B-1----:R-:W-:Y:S06]  /*1e30*/  BAR.SYNC.DEFER_BLOCKING 0x0 ;  /* 0x0000000000007b1d */ /* 0x002fec0000010000 */
[----:B0-----:R-:W-:Y:S05]  /*1e40*/  BRA.U UP0, `(.L_x_6) ;  /* 0x00000005006c7547 */ /* 0x001fea000b800000 */
[----:B------:R-:W-:Y:S02]  /*1e50*/  USHF.R.U32.HI UR10, URZ, 0x4, UR5 ;  /* 0x00000004ff0a7899 */ /* 0x000fe40008011605 */
[----:B------:R-:W-:Y:S02]  /*1e60*/  UIADD3 UR9, UPT, UPT, UR5, 0x10000, URZ ;  /* 0x0001000005097890 */ /* 0x000fe4000fffe0ff */
[----:B------:R-:W-:Y:S02]  /*1e70*/  USGXT.U32 UR10, UR10, 0xe ;  /* 0x0000000e0a0a789a */ /* 0x000fe40008000000 */
[----:B------:R-:W-:Y:S02]  /*1e80*/  USHF.R.U32.HI UR9, URZ, 0x4, UR9 ;  /* 0x00000004ff097899 */ /* 0x000fe40008011609 */
[----:B------:R-:W-:Y:S02]  /*1e90*/  UIADD3 UR42, UP0, UPT, UR10, 0x2, URZ ;  /* 0x000000020a2a7890 */ /* 0x000fe4000ff1e0ff */
[----:B------:R-:W-:Y:S01]  /*1ea0*/  USGXT.U32 UR50, UR9, 0xe ;  /* 0x0000000e0932789a */ /* 0x000fe20008000000 */
[----:B------:R-:W-:Y:S01]  /*1eb0*/  UMOV UR8, URZ ;  /* 0x000000ff00087c82 */ /* 0x000fe20008000000 */
[----:B------:R-:W-:Y:S01]  /*1ec0*/  UMOV UR11, URZ ;  /* 0x000000ff000b7c82 */ /* 0x000fe20008000000 */
[----:B------:R-:W-:-:S02]  /*1ed0*/  UIADD3.X UR43, UPT, UPT, UR8, 0x40004040, URZ, UP0, !UPT ;  /* 0x40004040082b7890 */ /* 0x000fc400087fe4ff */
[----:B------:R-:W-:Y:S02]  /*1ee0*/  UIADD3 UR46, UP0, UPT, UR50, 0x4000080, URZ ;  /* 0x04000080322e7890 */ /* 0x000fe4000ff1e0ff */
[----:B------:R-:W-:Y:S02]  /*1ef0*/  ULOP3.LUT UR50, UR50, 0x4000000, URZ, 0xfc, !UPT ;  /* 0x0400000032327892 */ /* 0x000fe4000f8efcff */
[----:B------:R-:W-:Y:S02]  /*1f00*/  UIADD3.X UR47, UPT, UPT, UR11, 0x40004040, URZ, UP0, !UPT ;  /* 0x400040400b2f7890 */ /* 0x000fe400087fe4ff */
[----:B------:R-:W-:Y:S02]  /*1f10*/  UIADD3.64 UR52, UPT, UPT, UR42, 0x2, URZ ;  /* 0x000000022a347897 */ /* 0x000fe4000fffe0ff */
[----:B------:R-:W-:Y:S02]  /*1f20*/  UIADD3.64 UR66, UPT, UPT, UR46, 0x80, URZ ;  /* 0x000000802e427897 */ /* 0x000fe4000fffe0ff */
[----:B------:R-:W-:-:S02]  /*1f30*/  UIADD3.64 UR54, UPT, UPT, UR42, 0x4, URZ ;  /* 0x000000042a367897 */ /* 0x000fc4000fffe0ff */
[----:B------:R-:W-:Y:S01]  /*1f40*/  UIADD3.64 UR70, UPT, UPT, UR46, 0x100, URZ ;  /* 0x000001002e467897 */ /* 0x000fe2000fffe0ff */
[----:B------:R-:W-:Y:S01]  /*1f50*/  UMOV UR34, 0x0 ;  /* 0x0000000000227882 */ /* 0x000fe20000000000 */
[----:B------:R-:W-:Y:S01]  /*1f60*/  UMOV UR35, 0x8210010 ;  /* 0x0821001000237882 */ /* 0x000fe20000000000 */
[----:B------:R-:W-:Y:S01]  /*1f70*/  UMOV UR11, 0x40004040 ;  /* 0x40004040000b7882 */ /* 0x000fe20000000000 */
[----:B------:R-:W-:Y:S01]  /*1f80*/  UMOV UR51, 0x40004040 ;  /* 0x4000404000337882 */ /* 0x000fe20000000000 */
[----:B------:R-:W-:Y:S01]  /*1f90*/  UMOV UR28, 0x0 ;  /* 0x00000000001c7882 */ /* 0x000fe20000000000 */
[----:B------:R-:W-:Y:S01]  /*1fa0*/  UMOV UR29, 0x8210010 ;  /* 0x08210010001d7882 */ /* 0x000fe20000000000 */
[----:B------:R-:W-:Y:S01]  /*1fb0*/  UMOV UR32, 0x0 ;  /* 0x0000000000207882 */ /* 0x000fe20000000000 */
[----:B------:R-:W-:Y:S01]  /*1fc0*/  UMOV UR33, 0x8210010 ;  /* 0x0821001000217882 */ /* 0x000fe20000000000 */
[----:B------:R0:W-:Y:S01]  /*1fd0*/  UTCHMMA gdesc[UR10], gdesc[UR50], tmem[UR6], tmem[UR34], idesc[UR35], !UPT ;  /* 0x00ff22320a0075ea */ /* 0x0001e2000f800006 */
[----:B------:R-:W-:-:S02]  /*1fe0*/  UIADD3.64 UR56, UPT, UPT, UR42, 0x7fe, URZ ;  /* 0x000007fe2a387897 */ /* 0x000fc4000fffe0ff */
[----:B------:R-:W-:Y:S01]  /*1ff0*/  UTCHMMA gdesc[UR42], gdesc[UR46], tmem[UR6], tmem[UR28], idesc[UR29], UPT ;  /* 0x00ff1c2e2a0075ea */ /* 0x000fe2000b800006 */
[----:B------:R-:W-:Y:S01]  /*2000*/  UMOV UR20, 0x0 ;  /* 0x0000000000147882 */ /* 0x000fe20000000000 */
[----:B------:R-:W-:Y:S01]  /*2010*/  UMOV UR21, 0x8210010 ;  /* 0x0821001000157882 */ /* 0x000fe20000000000 */
[----:B------:R1:W-:Y:S01]  /*2020*/  UTCHMMA gdesc[UR52], gdesc[UR66], tmem[UR6], tmem[UR32], idesc[UR33], UPT ;  /* 0x00ff2042340075ea */ /* 0x0003e2000b800006 */
[----:B------:R-:W-:Y:S01]  /*2030*/  UIADD3.64 UR58, UPT, UPT, UR42, 0x800, URZ ;  /* 0x000008002a3a7897 */ /* 0x000fe2000fffe0ff */
[----:B------:R2:W-:Y:S01]  /*2040*/  UTCHMMA gdesc[UR54], gdesc[UR70], tmem[UR6], tmem[UR20], idesc[UR21], UPT ;  /* 0x00ff1446360075ea */ /* 0x0005e2000b800006 */
[----:B------:R-:W-:Y:S02]  /*2050*/  UIADD3.64 UR60, UPT, UPT, UR42, 0x802, URZ ;  /* 0x000008022a3c7897 */ /* 0x000fe4000fffe0ff */
[----:B0-----:R-:W-:Y:S02]  /*2060*/  UIADD3.64 UR34, UPT, UPT, UR46, 0x180, URZ ;  /* 0x000001802e227897 */ /* 0x001fe4000fffe0ff */
[----:B------:R-:W-:-:S02]  /*2070*/  UIADD3.64 UR62, UPT, UPT, UR42, 0x804, URZ ;  /* 0x000008042a3e7897 */ /* 0x000fc4000fffe0ff */
[----:B------:R-:W-:Y:S02]  /*2080*/  UIADD3 UR77, UPT, UPT, UR6, 0x80, URZ ;  /* 0x00000080064d7890 */ /* 0x000fe4000fffe0ff */
[----:B-1----:R-:W-:Y:S02]  /*2090*/  UIADD3.64 UR52, UPT, UPT, UR46, 0x200, URZ ;  /* 0x000002002e347897 */ /* 0x002fe4000fffe0ff */
[----:B------:R-:W-:Y:S02]  /*20a0*/  UIADD3.64 UR32, UPT, UPT, UR46, 0x280, URZ ;  /* 0x000002802e207897 */ /* 0x000fe4000fffe0ff */
[----:B--2---:R-:W-:Y:S02]  /*20b0*/  UIADD3.64 UR54, UPT, UPT, UR46, 0x300, URZ ;  /* 0x000003002e367897 */ /* 0x004fe4000fffe0ff */
[----:B------:R-:W-:Y:S02]  /*20c0*/  UIADD3.64 UR64, UPT, UPT, UR42, 0x3fe, URZ ;  /* 0x000003fe2a407897 */ /* 0x000fe4000fffe0ff */
[----:B------:R-:W-:-:S02]  /*20d0*/  UIADD3 UR76, UPT, UPT, UR6, 0x80, URZ ;  /* 0x00000080064c7890 */ /* 0x000fc4000fffe0ff */
[----:B------:R-:W-:Y:S01]  /*20e0*/  UIADD3.64 UR68, UPT, UPT, UR42, 0x400, URZ ;  /* 0x000004002a447897 */ /* 0x000fe2000fffe0ff */
[----:B------:R-:W-:Y:S01]  /*20f0*/  UMOV UR26, 0x0 ;  /* 0x00000000001a7882 */ /* 0x000fe20000000000 */
[----:B------:R-:W-:Y:S01]  /*2100*/  UMOV UR27, 0x8210010 ;  /* 0x08210010001b7882 */ /* 0x000fe20000000000 */
[----:B------:R-:W-:Y:S02]  /*2110*/  UIADD3 UR75, UPT, UPT, UR6, 0x80, URZ ;  /* 0x00000080064b7890 */ /* 0x000fe4000fffe0ff */
[----:B------:R0:W-:Y:S01]  /*2120*/  UTCHMMA gdesc[UR56], gdesc[UR34], tmem[UR6], tmem[UR26], idesc[UR27], UPT ;  /* 0x00ff1a22380075ea */ /* 0x0001e2000b800006 */
[----:B------:R-:W-:Y:S02]  /*2130*/  UIADD3.64 UR10, UPT, UPT, UR42, 0x402, URZ ;  /* 0x000004022a0a7897 */ /* 0x000fe4000fffe0ff */
[----:B------:R-:W-:Y:S02]  /*2140*/  UIADD3 UR74, UPT, UPT, UR6, 0x80, URZ ;  /* 0x00000080064a7890 */ /* 0x000fe4000fffe0ff */
[----:B------:R-:W-:Y:S01]  /*2150*/  UIADD3.64 UR28, UPT, UPT, UR42, 0x404, URZ ;  /* 0x000004042a1c7897 */ /* 0x000fe2000fffe0ff */
[----:B------:R-:W-:Y:S01]  /*2160*/  UMOV UR14, 0x0 ;  /* 0x00000000000e7882 */ /* 0x000fe20000000000 */
[----:B------:R-:W-:Y:S01]  /*2170*/  UMOV UR15, 0x8210010 ;  /* 0x08210010000f7882 */ /* 0x000fe20000000000 */
[----:B------:R-:W-:-:S02]  /*2180*/  UIADD3 UR73, UPT, UPT, UR6, 0x80, URZ ;  /* 0x0000008006497890 */ /* 0x000fc4000fffe0ff */
[----:B------:R1:W-:Y:S01]  /*2190*/  UTCHMMA gdesc[UR58], gdesc[UR52], tmem[UR6], tmem[UR14], idesc[UR15], UPT ;  /* 0x00ff0e343a0075ea */ /* 0x0003e2000b800006 */
[----:B------:R-:W-:Y:S01]  /*21a0*/  UIADD3.64 UR20, UPT, UPT, UR42, 0xbfe, URZ ;  /* 0x00000bfe2a147897 */ /* 0x000fe2000fffe0ff */
[----:B------:R-:W-:Y:S01]  /*21b0*/  UMOV UR24, 0x0 ;  /* 0x0000000000187882 */ /* 0x000fe20000000000 */
[----:B------:R-:W-:Y:S01]  /*21c0*/  UMOV UR25, 0x8210010 ;  /* 0x0821001000197882 */ /* 0x000fe20000000000 */
[----:B------:R-:W-:Y:S02]  /*21d0*/  UIADD3 UR72, UPT, UPT, UR6, 0x80, URZ ;  /* 0x0000008006487890 */ /* 0x000fe4000fffe0ff */
[----:B------:R1:W-:Y:S01]  /*21e0*/  UTCHMMA gdesc[UR60], gdesc[UR32], tmem[UR6], tmem[UR24], idesc[UR25], UPT ;  /* 0x00ff18203c0075ea */ /* 0x0003e2000b800006 */
[----:B0-----:R-:W-:Y:S01]  /*21f0*/  UIADD3.64 UR56, UPT, UPT, UR42, 0xc00, URZ ;  /* 0x00000c002a387897 */ /* 0x001fe2000fffe0ff */
[----:B------:R-:W-:Y:S01]  /*2200*/  UMOV UR38, 0x0 ;  /* 0x0000000000267882 */ /* 0x000fe20000000000 */
[----:B------:R-:W-:Y:S01]  /*2210*/  UMOV UR39, 0x8210010 ;  /* 0x0821001000277882 */ /* 0x000fe20000000000 */
[----:B------:R-:W-:-:S02]  /*2220*/  UIADD3 UR9, UPT, UPT, UR6, 0x80, URZ ;  /* 0x0000008006097890 */ /* 0x000fc4000fffe0ff */
[----:B------:R1:W-:Y:S01]  /*2230*/  UTCHMMA gdesc[UR62], gdesc[UR54], tmem[UR6], tmem[UR38], idesc[UR39], UPT ;  /* 0x00ff26363e0075ea */ /* 0x0003e2000b800006 */
[----:B------:R-:W-:Y:S01]  /*2240*/  UIADD3.64 UR26, UPT, UPT, UR42, 0xc02, URZ ;  /* 0x00000c022a1a7897 */ /* 0x000fe2000fffe0ff */
[----:B------:R-:W-:Y:S01]  /*2250*/  UMOV UR22, 0x0 ;  /* 0x0000000000167882 */ /* 0x000fe20000000000 */
[----:B------:R-:W-:Y:S01]  /*2260*/  UMOV UR23, 0x8210010 ;  /* 0x0821001000177882 */ /* 0x000fe20000000000 */
[----:B------:R-:W-:Y:S01]  /*2270*/  UIADD3 UR8, UPT, UPT, UR6, 0x80, URZ ;  /* 0x0000008006087890 */ /* 0x000fe2000fffe0ff */
[----:B------:R1:W-:Y:S01]  /*2280*/  UTCHMMA gdesc[UR64], gdesc[UR50], tmem[UR77], tmem[UR22], idesc[UR23], !UPT ;  /* 0x00ff1632400075ea */ /* 0x0003e2000f80004d */
[----:B------:R-:W-:Y:S01]  /*2290*/  UIADD3.64 UR42, UPT, UPT, UR42, 0xc04, URZ ;  /* 0x00000c042a2a7897 */ /* 0x000fe2000fffe0ff */
[----:B------:R-:W-:Y:S01]  /*22a0*/  UMOV UR16, 0x0 ;  /* 0x0000000000107882 */ /* 0x000fe20000000000 */
[----:B------:R-:W-:Y:S01]  /*22b0*/  UMOV UR17, 0x8210010 ;  /* 0x0821001000117882 */ /* 0x000fe20000000000 */
[----:B------:R-:W-:Y:S01]  /*22c0*/  UMOV UR18, 0x0 ;  /* 0x0000000000127882 */ /* 0x000fe20000000000 */
[----:B------:R-:W-:Y:S01]  /*22d0*/  UMOV UR19, 0x8210010 ;  /* 0x0821001000137882 */ /* 0x000fe20000000000 */
[----:B------:R-:W-:Y:S01]  /*22e0*/  UMOV UR36, 0x0 ;  /* 0x0000000000247882 */ /* 0x000fe20000000000 */
[----:B------:R-:W-:Y:S01]  /*22f0*/  UMOV UR37, 0x8210010 ;  /* 0x0821001000257882 */ /* 0x000fe20000000000 */
[----:B------:R1:W-:Y:S01]  /*2300*/  UTCHMMA gdesc[UR68], gdesc[UR46], tmem[UR76], tmem[UR16], idesc[UR17], UPT ;  /* 0x00ff102e440075ea */ /* 0x0003e2000b80004c */
        /* <DEDUP_REMOVED lines=12> */
[----:B------:R1:W-:Y:S01]  /*23d0*/  UTCHMMA gdesc[UR26], gdesc[UR32], tmem[UR9], tmem[UR44], idesc[UR45], UPT ;  /* 0x00ff2c201a0075ea */ /* 0x0003e2000b800009 */
[----:B------:R1:W-:Y:S01]  /*23e0*/  UTCHMMA gdesc[UR42], gdesc[UR54], tmem[UR8], tmem[UR48], idesc[UR49], UPT ;  /* 0x00ff30362a0075ea */ /* 0x0003e2000b800008 */
[----:B------:R-:W-:Y:S01]  /*23f0*/  NOP ;  /* 0x0000000000007918 */ /* 0x000fe20000000000 */
.L_x_6:
[----:B------:R-:W-:Y:S01]  /*2400*/  ELECT P0, URZ, PT ;  /* 0x0000000000ff782f */ /* 0x000fe20003800000 */
[----:B-1----:R-:W-:-:S03]  /*2410*/  UIADD3 UR8, UPT, UPT, UR5, 0x18000, URZ ;  /* 0x0001800005087890 */ /* 0x002fc6000fffe0ff */
[----:B------:R-:W-:Y:S01]  /*2420*/  ISETP.LT.U32.AND P0, PT, R4, 0x20, P0 ;  /* 0x000000200400780c */ /* 0x000fe20000701070 */
[----:B------:R-:W-:-:S12]  /*2430*/  UMOV UR9, URZ ;  /* 0x000000ff00097c82 */ /* 0x000fd80008000000 */
[----:B------:R-:W-:Y:S01]  /*2440*/  VOTEU.ANY UP0, P0 ;  /* 0x0000000000ff7886 */ /* 0x000fe20000000100 */
[----:B------:R-:W-:-:S04]  /*2450*/  VOTEU.ANY UP1, P0 ;  /* 0x0000000000ff7886 */ /* 0x000fc80000020100 */
[----:B------:R-:W-:Y:S01]  /*2460*/  @UP0 UMOV UR9, UR8 ;  /* 0x0000000800090c82 */ /* 0x000fe20008000000 */
[----:B------:R-:W-:Y:S01]  /*2470*/  USHF.L.U32 UR8, UR7, 0x15, URZ ;  /* 0x0000001507087899 */ /* 0x000fe200080006ff */
[----:B------:R0:W-:Y:S01]  /*2480*/  @UP1 UTCBAR [UR9], URZ ;  /* 0x000000ff090013e9 */ /* 0x0001e200080000ff */
[----:B------:R-:W-:Y:S01]  /*2490*/  BAR.SYNC.DEFER_BLOCKING 0x0 ;  /* 0x0000000000007b1d */ /* 0x000fe20000010000 */
[----:B------:R-:W-:Y:S02]  /*24a0*/  USHF.L.U32 UR7, UR7, 0x5, URZ ;  /* 0x0000000507077899 */ /* 0x000fe400080006ff */
[----:B------:R-:W-:Y:S02]  /*24b0*/  ULOP3.LUT UR8, UR8, 0x600000, URZ, 0xc0, !UPT ;  /* 0x0060000008087892 */ /* 0x000fe4000f8ec0ff */
[----:B------:R-:W-:-:S04]  /*24c0*/  ULOP3.LUT UR7, UR7, 0x80, URZ, 0xc0, !UPT ;  /* 0x0000008007077892 */ /* 0x000fc8000f8ec0ff */
[----:B------:R-:W-:Y:S01]  /*24d0*/  UIADD3 UR7, UPT, UPT, UR7, UR8, UR6 ;  /* 0x0000000807077290 */ /* 0x000fe2000fffe006 */
[----:B------:R-:W1:Y:S02]  /*24e0*/  SYNCS.PHASECHK.TRANS64.TRYWAIT P0, [UR5+0x18000], RZ ;  /* 0x018000ffff0075a7 */ /* 0x000e640008001105 */
[----:B01----:R-:W-:Y:S09]  /*24f0*/  @!P0 BRA `(.L_x_7) ;  /* 0x0000001000348947 */ /* 0x003ff20003800000 */
.L_x_11:
[----:B------:R-:W-:Y:S01]  /*2500*/  BAR.SYNC.DEFER_BLOCKING 0x0 ;  /* 0x0000000000007b1d */ /* 0x000fe20000010000 */
[C---:B------:R-:W-:Y:S02]  /*2510*/  IMAD.SHL.U32 R135, R132.reuse, 0x1000, RZ ;  /* 0x0000100084877824 */ /* 0x040fe400078e00ff */
[----:B------:R-:W-:Y:S02]  /*2520*/  IMAD.SHL.U32 R132, R132, 0x10, RZ ;  /* 0x0000001084847824 */ /* 0x000fe400078e00ff */
[----:B------:R-:W-:Y:S01]  /*2530*/  IMAD.SHL.U32 R133, R133, 0x80, RZ ;  /* 0x0000008085857824 */ /* 0x000fe200078e00ff */
[----:B------:R-:W-:Y:S01]  /*2540*/  LOP3.LUT R135, R135, 0x7000, RZ, 0xc0, !PT ;  /* 0x0000700087877812 */ /* 0x000fe200078ec0ff */
[----:B------:R-:W-:Y:S01]  /*2550*/  IMAD.SHL.U32 R136, R2, 0x10, RZ ;  /* 0x0000001002887824 */ /* 0x000fe200078e00ff */
[----:B------:R-:W0:Y:S01]  /*2560*/  LDTM.x128 R4, tmem[UR7] ;  /* 0x00000007000479ee */ /* 0x000e2200083c0000 */
[----:B------:R-:W1:Y:S01]  /*2570*/  LDCU.64 UR8, c[0x0][0x390] ;  /* 0x00007200ff0877ac */ /* 0x000e620008000a00 */
[----:B------:R-:W-:Y:S01]  /*2580*/  LOP3.LUT R132, R135, 0xff0, R132, 0xf8, !PT ;  /* 0x00000ff087847812 */ /* 0x000fe200078ef884 */
[----:B------:R-:W-:Y:S01]  /*2590*/  IMAD.SHL.U32 R3, R3, 0x4, RZ ;  /* 0x0000000403037824 */ /* 0x000fe200078e00ff */
[----:B------:R-:W-:Y:S01]  /*25a0*/  LOP3.LUT R134, R134, R133, R136, 0x1e, !PT ;  /* 0x0000008586867212 */ /* 0x000fe200078e1e88 */
[----:B------:R-:W2:Y:S01]  /*25b0*/  LDCU.64 UR10, c[0x0][0x390] ;  /* 0x00007200ff0a77ac */ /* 0x000ea20008000a00 */
[----:B------:R-:W-:Y:S01]  /*25c0*/  LOP3.LUT R133, R132, 0x10, RZ, 0x3c, !PT ;  /* 0x0000001084857812 */ /* 0x000fe200078e3cff */
[----:B------:R-:W-:Y:S01]  /*25d0*/  IMAD.SHL.U32 R0, R0, 0x4, RZ ;  /* 0x0000000400007824 */ /* 0x000fe200078e00ff */
[----:B------:R-:W-:-:S02]  /*25e0*/  LOP3.LUT R135, R132, 0x20, RZ, 0x3c, !PT ;  /* 0x0000002084877812 */ /* 0x000fc400078e3cff */
[C---:B------:R-:W-:Y:S02]  /*25f0*/  LOP3.LUT R156, R132.reuse, 0x30, RZ, 0x3c, !PT ;  /* 0x00000030849c7812 */ /* 0x040fe400078e3cff */
[C---:B------:R-:W-:Y:S02]  /*2600*/  LOP3.LUT R157, R132.reuse, 0x40, RZ, 0x3c, !PT ;  /* 0x00000040849d7812 */ /* 0x040fe400078e3cff */
[C---:B------:R-:W-:Y:S01]  /*2610*/  LOP3.LUT R158, R132.reuse, 0x50, RZ, 0x3c, !PT ;  /* 0x00000050849e7812 */ /* 0x040fe200078e3cff */
[----:B------:R-:W0:Y:S01]  /*2620*/  @!P2 SYNCS.CCTL.IV [UR5+0x18000] ;  /* 0x01800000ff00a9b1 */ /* 0x000e220008000005 */
[----:B------:R-:W-:Y:S01]  /*2630*/  NOP ;  /* 0x0000000000007918 */ /* 0x000fe20000000000 */
[C---:B------:R-:W-:Y:S02]  /*2640*/  LOP3.LUT R159, R132.reuse, 0x60, RZ, 0x3c, !PT ;  /* 0x00000060849f7812 */ /* 0x040fe400078e3cff */
[----:B------:R-:W-:Y:S01]  /*2650*/  LOP3.LUT R160, R132, 0x70, RZ, 0x3c, !PT ;  /* 0x0000007084a07812 */ /* 0x000fe200078e3cff */
[----:B0-----:R-:W-:Y:S04]  /*2660*/  STS.128 [R132+UR5], R4 ;  /* 0x0000000484007988 */ /* 0x001fe80008000c05 */
[----:B------:R-:W-:Y:S04]  /*2670*/  STS.128 [R133+UR5], R8 ;  /* 0x0000000885007988 */ /* 0x000fe80008000c05 */
[----:B------:R-:W-:Y:S04]  /*2680*/  STS.128 [R135+UR5], R12 ;  /* 0x0000000c87007988 */ /* 0x000fe80008000c05 */
[----:B------:R-:W-:Y:S04]  /*2690*/  STS.128 [R156+UR5], R16 ;  /* 0x000000109c007988 */ /* 0x000fe80008000c05 */
[----:B------:R-:W-:Y:S04]  /*26a0*/  STS.128 [R157+UR5], R20 ;  /* 0x000000149d007988 */ /* 0x000fe80008000c05 */
[----:B------:R0:W-:Y:S04]  /*26b0*/  STS.128 [R158+UR5], R24 ;  /* 0x000000189e007988 */ /* 0x0001e80008000c05 */
[----:B------:R-:W-:Y:S04]  /*26c0*/  STS.128 [R159+UR5], R28 ;  /* 0x0000001c9f007988 */ /* 0x000fe80008000c05 */
[----:B------:R-:W-:Y:S01]  /*26d0*/  STS.128 [R160+UR5], R32 ;  /* 0x00000020a0007988 */ /* 0x000fe20008000c05 */
[----:B------:R-:W-:Y:S01]  /*26e0*/  BAR.SYNC.DEFER_BLOCKING 0x0 ;  /* 0x0000000000007b1d */ /* 0x000fe20000010000 */
[----:B0-----:R-:W-:-:S05]  /*26f0*/  IMAD.SHL.U32 R24, R2, 0x4, RZ ;  /* 0x0000000402187824 */ /* 0x001fca00078e00ff */
[----:B-1----:R-:W-:-:S04]  /*2700*/  IADD3 R2, P0, P2, R24, UR8, R3 ;  /* 0x0000000818027c10 */ /* 0x002fc8000fa1e003 */
[----:B------:R-:W-:Y:S02]  /*2710*/  IADD3.X R3, PT, PT, RZ, UR9, RZ, P0, P2 ;  /* 0x00000009ff037c10 */ /* 0x000fe400087e44ff */
[----:B--2---:R-:W-:-:S04]  /*2720*/  IADD3 R24, P0, P2, R24, UR10, R0 ;  /* 0x0000000a18187c10 */ /* 0x004fc8000fa1e000 */
[----:B------:R-:W-:Y:S01]  /*2730*/  IADD3.X R25, PT, PT, RZ, UR11, RZ, P0, P2 ;  /* 0x0000000bff197c10 */ /* 0x000fe200087e44ff */
[----:B------:R-:W-:Y:S04]  /*2740*/  LDSM.16.M88.4 R152, [R134+UR5] ;  /* 0x000000058698783b */ /* 0x000fe80008000200 */
[----:B------:R-:W-:Y:S04]  /*2750*/  LDSM.16.M88.4 R148, [R134+UR5+0x200] ;  /* 0x000200058694783b */ /* 0x000fe80008000200 */
[----:B------:R-:W-:Y:S04]  /*2760*/  LDSM.16.M88.4 R144, [R134+UR5+0x400] ;  /* 0x000400058690783b */ /* 0x000fe80008000200 */
[----:B------:R-:W-:Y:S04]  /*2770*/  LDSM.16.M88.4 R140, [R134+UR5+0x600] ;  /* 0x00060005868c783b */ /* 0x000fe80008000200 */
[----:B------:R-:W-:Y:S04]  /*2780*/  LDSM.16.M88.4 R136, [R134+UR5+0x800] ;  /* 0x000800058688783b */ /* 0x000fe80008000200 */
[----:B------:R-:W-:Y:S04]  /*2790*/  LDSM.16.M88.4 R4, [R134+UR5+0xa00] ;  /* 0x000a00058604783b */ /* 0x000fe80008000200 */
[----:B------:R-:W-:Y:S04]  /*27a0*/  LDSM.16.M88.4 R12, [R134+UR5+0xc00] ;  /* 0x000c0005860c783b */ /* 0x000fe80008000200 */
[----:B------:R-:W-:Y:S01]  /*27b0*/  LDSM.16.M88.4 R8, [R134+UR5+0xe00] ;  /* 0x000e00058608783b */ /* 0x000fe20008000200 */
[----:B------:R-:W-:Y:S06]  /*27c0*/  BAR.SYNC.DEFER_BLOCKING 0x0 ;  /* 0x0000000000007b1d */ /* 0x000fec0000010000 */
[----:B------:R-:W-:Y:S04]  /*27d0*/  STS.128 [R132+UR5], R36 ;  /* 0x0000002484007988 */ /* 0x000fe80008000c05 */
[----:B------:R-:W-:Y:S04]  /*27e0*/  STS.128 [R133+UR5], R40 ;  /* 0x0000002885007988 */ /* 0x000fe80008000c05 */
[----:B------:R-:W-:Y:S04]  /*27f0*/  STS.128 [R135+UR5], R44 ;  /* 0x0000002c87007988 */ /* 0x000fe80008000c05 */
[----:B------:R-:W-:Y:S04]  /*2800*/  STS.128 [R156+UR5], R48 ;  /* 0x000000309c007988 */ /* 0x000fe80008000c05 */
[----:B------:R-:W-:Y:S04]  /*2810*/  STS.128 [R157+UR5], R52 ;  /* 0x000000349d007988 */ /* 0x000fe80008000c05 */
[----:B------:R-:W-:Y:S04]  /*2820*/  STS.128 [R158+UR5], R56 ;  /* 0x000000389e007988 */ /* 0x000fe80008000c05 */
[----:B------:R-:W-:Y:S04]  /*2830*/  STS.128 [R159+UR5], R60 ;  /* 0x0000003c9f007988 */ /* 0x000fe80008000c05 */
[----:B------:R-:W-:Y:S01]  /*2840*/  STS.128 [R160+UR5], R64 ;  /* 0x00000040a0007988 */ /* 0x000fe20008000c05 */
[----:B------:R-:W-:Y:S06]  /*2850*/  BAR.SYNC.DEFER_BLOCKING 0x0 ;  /* 0x0000000000007b1d */ /* 0x000fec0000010000 */
[----:B------:R-:W0:Y:S04]  /*2860*/  LDSM.16.M88.4 R28, [R134+UR5] ;  /* 0x00000005861c783b */ /* 0x000e280008000200 */
        /* <DEDUP_REMOVED lines=17> */
[----:B------:R-:W1:Y:S04]  /*2980*/  LDSM.16.M88.4 R52, [R134+UR5] ;  /* 0x000000058634783b */ /* 0x000e680008000200 */
[----:B------:R-:W2:Y:S04]  /*2990*/  LDSM.16.M88.4 R56, [R134+UR5+0x200] ;  /* 0x000200058638783b */ /* 0x000ea80008000200 */
[----:B------:R-:W3:Y:S04]  /*29a0*/  LDSM.16.M88.4 R60, [R134+UR5+0x400] ;  /* 0x00040005863c783b */ /* 0x000ee80008000200 */
[----:B------:R-:W4:Y:S04]  /*29b0*/  LDSM.16.M88.4 R64, [R134+UR5+0x600] ;  /* 0x000600058640783b */ /* 0x000f280008000200 */
[----:B------:R-:W5:Y:S04]  /*29c0*/  LDSM.16.M88.4 R68, [R134+UR5+0x800] ;  /* 0x000800058644783b */ /* 0x000f680008000200 */
[----:B------:R-:W0:Y:S04]  /*29d0*/  LDSM.16.M88.4 R72, [R134+UR5+0xa00] ;  /* 0x000a00058648783b */ /* 0x000e280008000200 */
[----:B------:R-:W0:Y:S04]  /*29e0*/  LDSM.16.M88.4 R76, [R134+UR5+0xc00] ;  /* 0x000c0005864c783b */ /* 0x000e280008000200 */
[----:B------:R-:W0:Y:S01]  /*29f0*/  LDSM.16.M88.4 R80, [R134+UR5+0xe00] ;  /* 0x000e00058650783b */ /* 0x000e220008000200 */
        /* <DEDUP_REMOVED lines=10> */
[----:B0-----:R-:W-:Y:S04]  /*2aa0*/  STG.E desc[UR12][R2.64+0x80], R28 ;  /* 0x0000801c02007986 */ /* 0x001fe8000c10190c */
[----:B-1----:R-:W-:Y:S04]  /*2ab0*/  STG.E desc[UR12][R2.64+0x100], R52 ;  /* 0x0001003402007986 */ /* 0x002fe8000c10190c */
[----:B------:R-:W-:Y:S04]  /*2ac0*/  STG.E desc[UR12][R2.64+0x1080], R29 ;  /* 0x0010801d02007986 */ /* 0x000fe8000c10190c */
        /* <DEDUP_REMOVED lines=29> */
[----:B------:R-:W0:Y:S04]  /*2ca0*/  LDSM.16.M88.4 R28, [R134+UR5] ;  /* 0x00000005861c783b */ /* 0x000e280008000200 */
[----:B------:R-:W1:Y:S04]  /*2cb0*/  LDSM.16.M88.4 R32, [R134+UR5+0x200] ;  /* 0x000200058620783b */ /* 0x000e680008000200 */
[----:B------:R-:W0:Y:S04]  /*2cc0*/  LDSM.16.M88.4 R36, [R134+UR5+0x400] ;  /* 0x000400058624783b */ /* 0x000e280008000200 */
[----:B------:R-:W0:Y:S04]  /*2cd0*/  LDSM.16.M88.4 R40, [R134+UR5+0x600] ;  /* 0x000600058628783b */ /* 0x000e280008000200 */
[----:B------:R-:W0:Y:S04]  /*2ce0*/  LDSM.16.M88.4 R44, [R134+UR5+0x800] ;  /* 0x00080005862c783b */ /* 0x000e280008000200 */
[----:B------:R-:W0:Y:S04]  /*2cf0*/  LDSM.16.M88.4 R52, [R134+UR5+0xa00] ;  /* 0x000a00058634783b */ /* 0x000e280008000200 */
[----:B------:R-:W0:Y:S04]  /*2d00*/  LDSM.16.M88.4 R4, [R134+UR5+0xc00] ;  /* 0x000c00058604783b */ /* 0x000e280008000200 */
[----:B------:R-:W0:Y:S04]  /*2d10*/  LDSM.16.M88.4 R48, [R134+UR5+0xe00] ;  /* 0x000e00058630783b */ /* 0x000e280008000200 */
[----:B------:R0:W-:Y:S04]  /*2d20*/  STG.E desc[UR12][R2.64], R152 ;  /* 0x0000009802007986 */ /* 0x0001e8000c10190c */
[----:B------:R0:W-:Y:S04]  /*2d30*/  STG.E desc[UR12][R2.64+0x1000], R153 ;  /* 0x0010009902007986 */ /* 0x0001e8000c10190c */
[----:B------:R0:W-:Y:S04]  /*2d40*/  STG.E desc[UR12][R2.64+0x2000], R154 ;  /* 0x0020009a02007986 */ /* 0x0001e8000c10190c */
[----:B------:R0:W-:Y:S04]  /*2d50*/  STG.E desc[UR12][R2.64+0x3000], R155 ;  /* 0x0030009b02007986 */ /* 0x0001e8000c10190c */
[----:B------:R0:W-:Y:S04]  /*2d60*/  STG.E desc[UR12][R2.64+0x4000], R148 ;  /* 0x0040009402007986 */ /* 0x0001e8000c10190c */
[----:B--2---:R2:W-:Y:S04]  /*2d70*/  STG.E desc[UR12][R2.64+0x4100], R56 ;  /* 0x0041003802007986 */ /* 0x0045e8000c10190c */
[----:B------:R2:W-:Y:S04]  /*2d80*/  STG.E desc[UR12][R2.64+0x5000], R149 ;  /* 0x0050009502007986 */ /* 0x0005e8000c10190c */
[----:B------:R2:W-:Y:S04]  /*2d90*/  STG.E desc[UR12][R2.64+0x5100], R57 ;  /* 0x0051003902007986 */ /* 0x0005e8000c10190c */
[----:B------:R2:W-:Y:S04]  /*2da0*/  STG.E desc[UR12][R2.64+0x6000], R150 ;  /* 0x0060009602007986 */ /* 0x0005e8000c10190c */
[----:B------:R2:W-:Y:S04]  /*2db0*/  STG.E desc[UR12][R2.64+0x6100], R58 ;  /* 0x0061003a02007986 */ /* 0x0005e8000c10190c */
[----:B------:R2:W-:Y:S04]  /*2dc0*/  STG.E desc[UR12][R2.64+0x7000], R151 ;  /* 0x0070009702007986 */ /* 0x0005e8000c10190c */
[----:B------:R2:W-:Y:S04]  /*2dd0*/  STG.E desc[UR12][R2.64+0x7100], R59 ;  /* 0x0071003b02007986 */ /* 0x0005e8000c10190c */
[----:B------:R2:W-:Y:S04]  /*2de0*/  STG.E desc[UR12][R2.64+0x8000], R144 ;  /* 0x0080009002007986 */ /* 0x0005e8000c10190c */
[----:B---3--:R2:W-:Y:S04]  /*2df0*/  STG.E desc[UR12][R2.64+0x8100], R60 ;  /* 0x0081003c02007986 */ /* 0x0085e8000c10190c */
[----:B------:R2:W-:Y:S04]  /*2e00*/  STG.E desc[UR12][R2.64+0x9000], R145 ;  /* 0x0090009102007986 */ /* 0x0005e8000c10190c */
[----:B------:R2:W-:Y:S04]  /*2e10*/  STG.E desc[UR12][R2.64+0x9100], R61 ;  /* 0x0091003d02007986 */ /* 0x0005e8000c10190c */
[----:B------:R2:W-:Y:S04]  /*2e20*/  STG.E desc[UR12][R2.64+0xa000], R146 ;  /* 0x00a0009202007986 */ /* 0x0005e8000c10190c */
[----:B------:R2:W-:Y:S04]  /*2e30*/  STG.E desc[UR12][R2.64+0xa100], R62 ;  /* 0x00a1003e02007986 */ /* 0x0005e8000c10190c */
[----:B------:R2:W-:Y:S04]  /*2e40*/  STG.E desc[UR12][R2.64+0xb000], R147 ;  /* 0x00b0009302007986 */ /* 0x0005e8000c10190c */
[----:B------:R2:W-:Y:S04]  /*2e50*/  STG.E desc[UR12][R2.64+0xb100], R63 ;  /* 0x00b1003f02007986 */ /* 0x0005e8000c10190c */
[----:B------:R2:W-:Y:S04]  /*2e60*/  STG.E desc[UR12][R2.64+0xc000], R140 ;  /* 0x00c0008c02007986 */ /* 0x0005e8000c10190c */
[----:B----4-:R2:W-:Y:S04]  /*2e70*/  STG.E desc[UR12][R2.64+0xc100], R64 ;  /* 0x00c1004002007986 */ /* 0x0105e8000c10190c */
[----:B------:R2:W-:Y:S04]  /*2e80*/  STG.E desc[UR12][R2.64+0xd000], R141 ;  /* 0x00d0008d02007986 */ /* 0x0005e8000c10190c */
[----:B------:R2:W-:Y:S04]  /*2e90*/  STG.E desc[UR12][R2.64+0xd100], R65 ;  /* 0x00d1004102007986 */ /* 0x0005e8000c10190c */
[----:B------:R2:W-:Y:S04]  /*2ea0*/  STG.E desc[UR12][R2.64+0xe000], R142 ;  /* 0x00e0008e02007986 */ /* 0x0005e8000c10190c */
[----:B------:R2:W-:Y:S04]  /*2eb0*/  STG.E desc[UR12][R2.64+0xe100], R66 ;  /* 0x00e1004202007986 */ /* 0x0005e8000c10190c */
[----:B------:R2:W-:Y:S04]  /*2ec0*/  STG.E desc[UR12][R2.64+0xf000], R143 ;  /* 0x00f0008f02007986 */ /* 0x0005e8000c10190c */
[----:B------:R2:W-:Y:S04]  /*2ed0*/  STG.E desc[UR12][R2.64+0xf100], R67 ;  /* 0x00f1004302007986 */ /* 0x0005e8000c10190c */
[----:B------:R2:W-:Y:S04]  /*2ee0*/  STG.E desc[UR12][R2.64+0x10000], R136 ;  /* 0x0100008802007986 */ /* 0x0005e8000c10190c */
[----:B-----5:R2:W-:Y:S04]  /*2ef0*/  STG.E desc[UR12][R2.64+0x10100], R68 ;  /* 0x0101004402007986 */ /* 0x0205e8000c10190c */
[----:B------:R2:W-:Y:S04]  /*2f00*/  STG.E desc[UR12][R2.64+0x11000], R137 ;  /* 0x0110008902007986 */ /* 0x0005e8000c10190c */
        /* <DEDUP_REMOVED lines=31> */
[----:B0-----:R2:W-:Y:S04]  /*3100*/  STG.E desc[UR12][R2.64+0x180], R28 ;  /* 0x0001801c02007986 */ /* 0x0015e8000c10190c */
[----:B------:R2:W-:Y:S04]  /*3110*/  STG.E desc[UR12][R2.64+0x1180], R29 ;  /* 0x0011801d02007986 */ /* 0x0005e8000c10190c */
[----:B------:R2:W-:Y:S04]  /*3120*/  STG.E desc[UR12][R2.64+0x2180], R30 ;  /* 0x0021801e02007986 */ /* 0x0005e8000c10190c */
[----:B------:R2:W-:Y:S04]  /*3130*/  STG.E desc[UR12][R2.64+0x3180], R31 ;  /* 0x0031801f02007986 */ /* 0x0005e8000c10190c */
[----:B-1----:R2:W-:Y:S04]  /*3140*/  STG.E desc[UR12][R2.64+0x4180], R32 ;  /* 0x0041802002007986 */ /* 0x0025e8000c10190c */
        /* <DEDUP_REMOVED lines=28> */
[----:B------:R2:W-:Y:S01]  /*3310*/  STG.E desc[UR12][R24.64+0x1f180], R51 ;  /* 0x01f1803318007986 */ /* 0x0005e2000c10190c */
[----:B------:R-:W-:Y:S06]  /*3320*/  BAR.SYNC.DEFER_BLOCKING 0x0 ;  /* 0x0000000000007b1d */ /* 0x000fec0000010000 */
[----:B------:R-:W-:Y:S05]  /*3330*/  @P1 BRA `(.L_x_8) ;  /* 0x00000000009c1947 */ /* 0x000fea0003800000 */
[----:B------:R-:W-:Y:S01]  /*3340*/  NOP ;  /* 0x0000000000007918 */ /* 0x000fe20000000000 */
[----:B------:R-:W-:Y:S01]  /*3350*/  UMOV UR5, 0x50 ;  /* 0x0000005000057882 */ /* 0x000fe20000000000 */
[----:B------:R-:W-:Y:S01]  /*3360*/  IMAD.U32 R0, RZ, RZ, UR6 ;  /* 0x00000006ff007e24 */ /* 0x000fe2000f8e00ff */
[----:B------:R-:W-:Y:S01]  /*3370*/  ULEA UR7, UR4, UR5, 0x18 ;  /* 0x0000000504077291 */ /* 0x000fe2000f8ec0ff */
[----:B--2---:R-:W-:Y:S02]  /*3380*/  IMAD.MOV.U32 R3, RZ, RZ, 0xff ;  /* 0x000000ffff037424 */ /* 0x004fe400078e00ff */
[----:B------:R-:W-:Y:S01]  /*3390*/  IMAD.MOV.U32 R7, RZ, RZ, 0x1 ;  /* 0x00000001ff077424 */ /* 0x000fe200078e00ff */
[----:B------:R-:W-:-:S04]  /*33a0*/  LOP3.LUT R0, R0, 0xffff, RZ, 0xc0, !PT ;  /* 0x0000ffff00007812 */ /* 0x000fc800078ec0ff */
[----:B------:R-:W-:Y:S01]  /*33b0*/  SHF.R.U32.HI R0, RZ, 0x5, R0 ;  /* 0x00000005ff007819 */ /* 0x000fe20000011600 */
[----:B------:R-:W0:Y:S04]  /*33c0*/  LDS R5, [UR7] ;  /* 0x00000007ff057984 */ /* 0x000e280008000800 */
[----:B------:R-:W-:Y:S01]  /*33d0*/  VIADD R2, R0, 0x10 ;  /* 0x0000001000027836 */ /* 0x000fe20000000000 */
[----:B------:R-:W-:-:S04]  /*33e0*/  SHF.L.U32 R0, R3, R0, RZ ;  /* 0x0000000003007219 */ /* 0x000fc800000006ff */
[----:B------:R-:W-:-:S04]  /*33f0*/  SHF.L.U32 R3, R7, R2, RZ ;  /* 0x0000000207037219 */ /* 0x000fc800000006ff */
[----:B------:R-:W-:-:S04]  /*3400*/  LOP3.LUT R0, R3, R0, RZ, 0xfc, !PT ;  /* 0x0000000003007212 */ /* 0x000fc800078efcff */
[C---:B------:R-:W-:Y:S02]  /*3410*/  LOP3.LUT R2, R0.reuse, 0xffff, RZ, 0xc0, !PT ;  /* 0x0000ffff00027812 */ /* 0x040fe400078ec0ff */
[----:B0-----:R-:W-:-:S04]  /*3420*/  LOP3.LUT R3, R0, 0xffff, R5, 0x80, !PT ;  /* 0x0000ffff00037812 */ /* 0x001fc800078e8005 */
[----:B------:R-:W-:-:S13]  /*3430*/  ISETP.NE.AND P0, PT, R3, R2, PT ;  /* 0x000000020300720c */ /* 0x000fda0003f05270 */
[----:B------:R-:W-:Y:S05]  /*3440*/  @P0 BRA `(.L_x_9) ;  /* 0x0000000000500947 */ /* 0x000fea0003800000 */
[----:B------:R-:W-:Y:S02]  /*3450*/  SHF.R.U32.HI R5, RZ, 0x10, R5 ;  /* 0x00000010ff057819 */ /* 0x000fe40000011605 */
[----:B------:R-:W-:-:S04]  /*3460*/  SHF.R.U32.HI R2, RZ, 0x10, R0 ;  /* 0x00000010ff027819 */ /* 0x000fc80000011600 */
[----:B------:R-:W-:-:S04]  /*3470*/  LOP3.LUT R5, R5, R2, RZ, 0xc0, !PT ;  /* 0x0000000205057212 */ /* 0x000fc800078ec0ff */
[----:B------:R-:W-:-:S13]  /*3480*/  ISETP.NE.AND P0, PT, R5, R2, PT ;  /* 0x000000020500720c */ /* 0x000fda0003f05270 */
[----:B------:R-:W-:Y:S05]  /*3490*/  @P0 BRA `(.L_x_10) ;  /* 0x0000000000300947 */ /* 0x000fea0003800000 */
[----:B------:R-:W-:Y:S01]  /*34a0*/  R2UR UR4, R0 ;  /* 0x00000000000472ca */ /* 0x000fe200000e0000 */
[----:B------:R-:W-:Y:S01]  /*34b0*/  VOTEU.ANY UR5, UPT, PT ;  /* 0x0000000000057886 */ /* 0x000fe200038e0100 */
[----:B------:R-:W0:Y:S01]  /*34c0*/  S2R R0, SR_LANEID ;  /* 0x0000000000007919 */ /* 0x000e220000000000 */
[----:B------:R-:W-:-:S10]  /*34d0*/  UFLO.U32 UR5, UR5 ;  /* 0x00000005000572bd */ /* 0x000fd400080e0000 */
[----:B------:R-:W-:-:S06]  /*34e0*/  ULOP3.LUT UR4, URZ, UR4, URZ, 0x33, !UPT ;  /* 0x00000004ff047292 */ /* 0x000fcc000f8e33ff */
[----:B------:R-:W-:-:S04]  /*34f0*/  IMAD.U32 R2, RZ, RZ, UR4 ;  /* 0x00000004ff027e24 */ /* 0x000fc8000f8e00ff */
[----:B------:R-:W1:Y:S02]  /*3500*/  REDUX UR6, R2 ;  /* 0x00000000020673c4 */ /* 0x000e640000000000 */
[----:B------:R3:W-:Y:S01]  /*3510*/  UTCATOMSWS.AND URZ, UR4 ;  /* 0x0000000400ff79e3 */ /* 0x0007e20008000000 */
[----:B0-----:R-:W-:Y:S01]  /*3520*/  ISETP.EQ.U32.AND P0, PT, R0, UR5, PT ;  /* 0x0000000500007c0c */ /* 0x001fe2000bf02070 */
[----:B-1----:R-:W-:-:S12]  /*3530*/  IMAD.U32 R0, RZ, RZ, UR6 ;  /* 0x00000006ff007e24 */ /* 0x002fd8000f8e00ff */
[----:B------:R3:W-:Y:S01]  /*3540*/  @P0 ATOMS.AND RZ, [UR7], R0 ;  /* 0x00000000ffff098c */ /* 0x0007e2000a800007 */
[----:B------:R-:W-:Y:S05]  /*3550*/  BRA `(.L_x_8) ;  /* 0x0000000000147947 */ /* 0x000fea0003800000 */
.L_x_10:
[----:B------:R-:W-:-:S07]  /*3560*/  MOV R2, 0x3580 ;  /* 0x0000358000027802 */ /* 0x000fce0000000f00 */
[----:B------:R-:W-:Y:S05]  /*3570*/  CALL.REL.NOINC `($__internal_0_$__cuda_sm10x_tcgen05_guardrail_trap_col_being_dealloced_not_returned_by_alloc) ;  /* 0x0000000000207944 */ /* 0x000fea0003c00000 */
[----:B------:R-:W-:Y:S05]  /*3580*/  BRA `(.L_x_8) ;  /* 0x0000000000087947 */ /* 0x000fea0003800000 */
.L_x_9:
[----:B------:R-:W-:-:S07]  /*3590*/  MOV R2, 0x35b0 ;  /* 0x000035b000027802 */ /* 0x000fce0000000f00 */
[----:B------:R-:W-:Y:S05]  /*35a0*/  CALL.REL.NOINC `($__internal_2_$__cuda_sm10x_tcgen05_guardrail_trap_unallocated_columns_being_dealloced) ;  /* 0x00000000002c7944 */ /* 0x000fea0003c00000 */
.L_x_8:
[----:B------:R-:W-:Y:S01]  /*35b0*/  NOP ;  /* 0x0000000000007918 */ /* 0x000fe20000000000 */
[----:B---3--:R-:W-:Y:S05]  /*35c0*/  EXIT ;  /* 0x000000000000794d */ /* 0x008fea0003800000 */
.L_x_7:
[----:B------:R-:W0:Y:S02]  /*35d0*/  SYNCS.PHASECHK.TRANS64.TRYWAIT P0, [UR5+0x18000], RZ ;  /* 0x018000ffff0075a7 */ /* 0x000e240008001105 */
[----:B0-----:R-:W-:Y:S05]  /*35e0*/  @!P0 BRA `(.L_x_7) ;  /* 0xfffffffc00f88947 */ /* 0x001fea000383ffff */
[----:B------:R-:W-:Y:S05]  /*35f0*/  BRA `(.L_x_11) ;  /* 0xffffffec00c07947 */ /* 0x000fea000383ffff */
        .weak           $__internal_0_$__cuda_sm10x_tcgen05_guardrail_trap_col_being_dealloced_not_returned_by_alloc
        .type           $__internal_0_$__cuda_sm10x_tcgen05_guardrail_trap_col_being_dealloced_not_returned_by_alloc,@function
        .size           $__internal_0_$__cuda_sm10x_tcgen05_guardrail_trap_col_being_dealloced_not_returned_by_alloc,($__internal_1_$__cuda_sm10x_tcgen05_guardrail_trap_phase_invalid_during_alloc - $__internal_0_$__cuda_sm10x_tcgen05_guardrail_trap_col_being_dealloced_not_returned_by_alloc)
$__internal_0_$__cuda_sm10x_tcgen05_guardrail_trap_col_being_dealloced_not_returned_by_alloc:
[----:B------:R-:W-:Y:S05]  /*3600*/  BPT.TRAP 0x1 ;  /* 0x000000040000795c */ /* 0x000fea0000300000 */
[----:B------:R-:W-:-:S04]  /*3610*/  IMAD.MOV.U32 R3, RZ, RZ, 0x0 ;  /* 0x00000000ff037424 */ /* 0x000fc800078e00ff */
[----:B------:R-:W-:Y:S05]  /*3620*/  RET.REL.NODEC R2 `(gluon_mma) ;  /* 0xffffffc802747950 */ /* 0x000fea0003c3ffff */
        .weak           $__internal_1_$__cuda_sm10x_tcgen05_guardrail_trap_phase_invalid_during_alloc
        .type           $__internal_1_$__cuda_sm10x_tcgen05_guardrail_trap_phase_invalid_during_alloc,@function
        .size           $__internal_1_$__cuda_sm10x_tcgen05_guardrail_trap_phase_invalid_during_alloc,($__internal_2_$__cuda_sm10x_tcgen05_guardrail_trap_unallocated_columns_being_dealloced - $__internal_1_$__cuda_sm10x_tcgen05_guardrail_trap_phase_invalid_during_alloc)
$__internal_1_$__cuda_sm10x_tcgen05_guardrail_trap_phase_invalid_during_alloc:
[----:B------:R-:W-:Y:S05]  /*3630*/  BPT.TRAP 0x1 ;  /* 0x000000040000795c */ /* 0x000fea0000300000 */
[----:B------:R-:W-:-:S04]  /*3640*/  IMAD.MOV.U32 R3, RZ, RZ, 0x0 ;  /* 0x00000000ff037424 */ /* 0x000fc800078e00ff */
[----:B------:R-:W-:Y:S05]  /*3650*/  RET.REL.NODEC R2 `(gluon_mma) ;  /* 0xffffffc802687950 */ /* 0x000fea0003c3ffff */
        .weak           $__internal_2_$__cuda_sm10x_tcgen05_guardrail_trap_unallocated_columns_being_dealloced
        .type           $__internal_2_$__cuda_sm10x_tcgen05_guardrail_trap_unallocated_columns_being_dealloced,@function
        .size           $__internal_2_$__cuda_sm10x_tcgen05_guardrail_trap_unallocated_columns_being_dealloced,(.L_x_15 - $__internal_2_$__cuda_sm10x_tcgen05_guardrail_trap_unallocated_columns_being_dealloced)
$__internal_2_$__cuda_sm10x_tcgen05_guardrail_trap_unallocated_columns_being_dealloced:
[----:B------:R-:W-:Y:S05]  /*3660*/  BPT.TRAP 0x1 ;  /* 0x000000040000795c */ /* 0x000fea0000300000 */
[----:B------:R-:W-:-:S04]  /*3670*/  IMAD.MOV.U32 R3, RZ, RZ, 0x0 ;  /* 0x00000000ff037424 */ /* 0x000fc800078e00ff */
[----:B------:R-:W-:Y:S05]  /*3680*/  RET.REL.NODEC R2 `(gluon_mma) ;  /* 0xffffffc8025c7950 */ /* 0x000fea0003c3ffff */
.L_x_12:
[----:B------:R-:W-:-:S00]  /*3690*/  BRA `(.L_x_12) ;  /* 0xfffffffc00fc7947 */ /* 0x000fc0000383ffff */
[----:B------:R-:W-:-:S00]  /*36a0*/  NOP ;  /* 0x0000000000007918 */ /* 0x000fc00000000000 */
        /* <DEDUP_REMOVED lines=13> */
.L_x_15:


//--------------------- .nv.shared.gluon_mma      --------------------------
	.section	.nv.shared.gluon_mma,"aw",@nobits
	.sectionflags	@""
	.align	16
	.zero		1024


//--------------------- .nv.shared.reserved.0     --------------------------
	.section	.nv.shared.reserved.0,"aw",@nobits
	.align	8
	.weak		__nv_reservedSMEM_offset_0_alias
	.size		__nv_reservedSMEM_offset_0_alias, 0, 64
	.other		__nv_reservedSMEM_offset_0_alias,@"STO_CUDA_RESERVED_SHARED STV_DEFAULT"
__nv_reservedSMEM_offset_0_alias:
	.zero		0
.nv.shared.reserved.0:
	.zero		64
	.weak		__nv_reservedSMEM_allocation_phase
	.type		__nv_reservedSMEM_allocation_phase,@object
	.size		__nv_reservedSMEM_allocation_phase,(.L_0 - __nv_reservedSMEM_allocation_phase)
__nv_reservedSMEM_allocation_phase:
	.zero		1
.L_0:
	.zero		7
	.weak		__nv_reservedSMEM_devtool_atexit_pc
	.type		__nv_reservedSMEM_devtool_atexit_pc,@object
	.size		__nv_reservedSMEM_devtool_atexit_pc,(__nv_reservedSMEM_allocation_mask - __nv_reservedSMEM_devtool_atexit_pc)
__nv_reservedSMEM_devtool_atexit_pc:
	.zero		8
	.weak		__nv_reservedSMEM_allocation_mask
	.type		__nv_reservedSMEM_allocation_mask,@object
	.size		__nv_reservedSMEM_allocation_mask,(.L_2 - __nv_reservedSMEM_allocation_mask)
__nv_reservedSMEM_allocation_mask:
	.zero		4
.L_2:


//--------------------- .nv.constant0.gluon_mma   --------------------------
	.section	.nv.constant0.gluon_mma,"a",@progbits
	.sectionflags	@""
	.align	4
.nv.constant0.gluon_mma:
	.zero		936


//--------------------- SYMBOLS --------------------------

	.type		.nv.reservedSmem.offset0,@object
	.size		.nv.reservedSmem.offset0,0x4
	.type		.nv.reservedSmem.cap,@object
	.size		.nv.reservedSmem.cap,0x4
